//
// Generated by NVIDIA NVVM Compiler
//
// Compiler Build ID: CL-36424714
// Cuda compilation tools, release 13.0, V13.0.88
// Based on NVVM 20.0.0
//

.version 9.0
.target sm_100
.address_size 64

	// .globl	_Z10insertItemP14hashTableEntryi8HashFuncS1_Pi

.visible .entry _Z10insertItemP14hashTableEntryi8HashFuncS1_Pi(
	.param .u64 .ptr .align 1 _Z10insertItemP14hashTableEntryi8HashFuncS1_Pi_param_0,
	.param .u32 _Z10insertItemP14hashTableEntryi8HashFuncS1_Pi_param_1,
	.param .align 4 .b8 _Z10insertItemP14hashTableEntryi8HashFuncS1_Pi_param_2[8],
	.param .align 4 .b8 _Z10insertItemP14hashTableEntryi8HashFuncS1_Pi_param_3[8],
	.param .u64 .ptr .align 1 _Z10insertItemP14hashTableEntryi8HashFuncS1_Pi_param_4
)
{
	.reg .pred 	%p<11>;
	.reg .b32 	%r<100>;
	.reg .b64 	%rd<9>;

	ld.param.u32 	%r1, [_Z10insertItemP14hashTableEntryi8HashFuncS1_Pi_param_2+4];
	ld.param.u32 	%r2, [_Z10insertItemP14hashTableEntryi8HashFuncS1_Pi_param_3+4];
	ld.param.u32 	%r20, [_Z10insertItemP14hashTableEntryi8HashFuncS1_Pi_param_3];
	ld.param.u32 	%r21, [_Z10insertItemP14hashTableEntryi8HashFuncS1_Pi_param_2];
	ld.param.u64 	%rd5, [_Z10insertItemP14hashTableEntryi8HashFuncS1_Pi_param_0];
	ld.param.u32 	%r97, [_Z10insertItemP14hashTableEntryi8HashFuncS1_Pi_param_1];
	ld.param.u64 	%rd6, [_Z10insertItemP14hashTableEntryi8HashFuncS1_Pi_param_4];
	cvta.to.global.u64 	%rd1, %rd5;
	cvta.to.global.u64 	%rd2, %rd6;
	mov.b32 	%r96, 0;
	st.global.u32 	[%rd2], %r96;
	add.s32 	%r3, %r21, 374761393;
	add.s32 	%r4, %r20, 374761393;
	mov.b32 	%r98, -1;
$L__BB0_1:
	shr.u32 	%r22, %r97, 8;
	shr.u32 	%r23, %r97, 16;
	shr.u32 	%r24, %r97, 24;
	and.b32  	%r25, %r97, 255;
	mul.lo.s32 	%r26, %r25, -1028477379;
	add.s32 	%r27, %r26, %r3;
	shf.l.wrap.b32 	%r28, %r27, %r27, 17;
	and.b32  	%r29, %r22, 255;
	mul.lo.s32 	%r30, %r29, -1028477379;
	mad.lo.s32 	%r31, %r28, 668265263, %r30;
	shf.l.wrap.b32 	%r32, %r31, %r31, 17;
	and.b32  	%r33, %r23, 255;
	mul.lo.s32 	%r34, %r33, -1028477379;
	mad.lo.s32 	%r35, %r32, 668265263, %r34;
	shf.l.wrap.b32 	%r36, %r35, %r35, 17;
	mul.lo.s32 	%r37, %r24, -1028477379;
	mad.lo.s32 	%r38, %r36, 668265263, %r37;
	shf.l.wrap.b32 	%r39, %r38, %r38, 17;
	mul.lo.s32 	%r40, %r39, 668265263;
	shr.u32 	%r41, %r40, 15;
	xor.b32  	%r42, %r41, %r40;
	mul.lo.s32 	%r43, %r42, -2048144777;
	shr.u32 	%r44, %r43, 13;
	xor.b32  	%r45, %r44, %r43;
	mul.lo.s32 	%r46, %r45, -1028477379;
	shr.u32 	%r47, %r46, 16;
	xor.b32  	%r48, %r47, %r46;
	rem.u32 	%r8, %r48, %r1;
	add.s32 	%r49, %r26, %r4;
	shf.l.wrap.b32 	%r50, %r49, %r49, 17;
	mad.lo.s32 	%r51, %r50, 668265263, %r30;
	shf.l.wrap.b32 	%r52, %r51, %r51, 17;
	mad.lo.s32 	%r53, %r52, 668265263, %r34;
	shf.l.wrap.b32 	%r54, %r53, %r53, 17;
	mad.lo.s32 	%r55, %r54, 668265263, %r37;
	shf.l.wrap.b32 	%r56, %r55, %r55, 17;
	mul.lo.s32 	%r57, %r56, 668265263;
	shr.u32 	%r58, %r57, 15;
	xor.b32  	%r59, %r58, %r57;
	mul.lo.s32 	%r60, %r59, -2048144777;
	shr.u32 	%r61, %r60, 13;
	xor.b32  	%r62, %r61, %r60;
	mul.lo.s32 	%r63, %r62, -1028477379;
	shr.u32 	%r64, %r63, 16;
	xor.b32  	%r9, %r64, %r63;
	mul.wide.s32 	%rd7, %r8, 4;
	add.s64 	%rd3, %rd1, %rd7;
	ld.global.u32 	%r10, [%rd3];
	setp.eq.s32 	%p1, %r10, %r97;
	@%p1 bra 	$L__BB0_12;
	rem.u32 	%r65, %r9, %r2;
	mul.wide.s32 	%rd8, %r65, 4;
	add.s64 	%rd4, %rd1, %rd8;
	ld.global.u32 	%r99, [%rd4];
	setp.eq.s32 	%p2, %r99, %r97;
	@%p2 bra 	$L__BB0_12;
	setp.eq.s32 	%p3, %r98, 1;
	@%p3 bra 	$L__BB0_8;
	setp.ne.s32 	%p4, %r10, -1;
	@%p4 bra 	$L__BB0_6;
	atom.relaxed.global.cas.b32 	%r66, [%rd3], -1, %r97;
	setp.eq.s32 	%p5, %r66, -1;
	@%p5 bra 	$L__BB0_12;
$L__BB0_6:
	setp.eq.s32 	%p6, %r98, 2;
	@%p6 bra 	$L__BB0_10;
	ld.global.u32 	%r99, [%rd4];
$L__BB0_8:
	setp.ne.s32 	%p7, %r99, -1;
	@%p7 bra 	$L__BB0_10;
	atom.relaxed.global.cas.b32 	%r67, [%rd4], -1, %r97;
	setp.eq.s32 	%p8, %r67, -1;
	@%p8 bra 	$L__BB0_12;
$L__BB0_10:
	atom.global.exch.b32 	%r97, [%rd3], %r97;
	shr.u32 	%r68, %r97, 8;
	shr.u32 	%r69, %r97, 16;
	shr.u32 	%r70, %r97, 24;
	and.b32  	%r71, %r97, 255;
	mad.lo.s32 	%r72, %r71, -1028477379, %r4;
	shf.l.wrap.b32 	%r73, %r72, %r72, 17;
	mul.lo.s32 	%r74, %r73, 668265263;
	and.b32  	%r75, %r68, 255;
	mad.lo.s32 	%r76, %r75, -1028477379, %r74;
	shf.l.wrap.b32 	%r77, %r76, %r76, 17;
	mul.lo.s32 	%r78, %r77, 668265263;
	and.b32  	%r79, %r69, 255;
	mad.lo.s32 	%r80, %r79, -1028477379, %r78;
	shf.l.wrap.b32 	%r81, %r80, %r80, 17;
	mul.lo.s32 	%r82, %r81, 668265263;
	mad.lo.s32 	%r83, %r70, -1028477379, %r82;
	shf.l.wrap.b32 	%r84, %r83, %r83, 17;
	mul.lo.s32 	%r85, %r84, 668265263;
	shr.u32 	%r86, %r85, 15;
	xor.b32  	%r87, %r86, %r85;
	mul.lo.s32 	%r88, %r87, -2048144777;
	shr.u32 	%r89, %r88, 13;
	xor.b32  	%r90, %r89, %r88;
	mul.lo.s32 	%r91, %r90, -1028477379;
	shr.u32 	%r92, %r91, 16;
	xor.b32  	%r93, %r92, %r91;
	rem.u32 	%r94, %r93, %r2;
	setp.eq.s32 	%p9, %r94, %r8;
	selp.b32 	%r98, 2, 1, %p9;
	add.s32 	%r96, %r96, 1;
	setp.ne.s32 	%p10, %r96, 100;
	@%p10 bra 	$L__BB0_1;
	mov.b32 	%r95, 1;
	st.global.u32 	[%rd2], %r95;
$L__BB0_12:
	ret;

}
	// .globl	_Z10lookupItemP14hashTableEntryi8HashFuncS1_Pi
.visible .entry _Z10lookupItemP14hashTableEntryi8HashFuncS1_Pi(
	.param .u64 .ptr .align 1 _Z10lookupItemP14hashTableEntryi8HashFuncS1_Pi_param_0,
	.param .u32 _Z10lookupItemP14hashTableEntryi8HashFuncS1_Pi_param_1,
	.param .align 4 .b8 _Z10lookupItemP14hashTableEntryi8HashFuncS1_Pi_param_2[8],
	.param .align 4 .b8 _Z10lookupItemP14hashTableEntryi8HashFuncS1_Pi_param_3[8],
	.param .u64 .ptr .align 1 _Z10lookupItemP14hashTableEntryi8HashFuncS1_Pi_param_4
)
{
	.reg .pred 	%p<3>;
	.reg .b32 	%r<57>;
	.reg .b64 	%rd<9>;

	ld.param.u32 	%r7, [_Z10lookupItemP14hashTableEntryi8HashFuncS1_Pi_param_3+4];
	ld.param.u32 	%r6, [_Z10lookupItemP14hashTableEntryi8HashFuncS1_Pi_param_3];
	ld.param.u32 	%r8, [_Z10lookupItemP14hashTableEntryi8HashFuncS1_Pi_param_2+4];
	ld.param.u32 	%r9, [_Z10lookupItemP14hashTableEntryi8HashFuncS1_Pi_param_2];
	ld.param.u64 	%rd3, [_Z10lookupItemP14hashTableEntryi8HashFuncS1_Pi_param_0];
	ld.param.u32 	%r5, [_Z10lookupItemP14hashTableEntryi8HashFuncS1_Pi_param_1];
	ld.param.u64 	%rd4, [_Z10lookupItemP14hashTableEntryi8HashFuncS1_Pi_param_4];
	cvta.to.global.u64 	%rd1, %rd3;
	cvta.to.global.u64 	%rd2, %rd4;
	mov.b32 	%r10, -1;
	st.global.u32 	[%rd2], %r10;
	shr.u32 	%r11, %r5, 8;
	shr.u32 	%r12, %r5, 16;
	shr.u32 	%r13, %r5, 24;
	and.b32  	%r14, %r5, 255;
	mul.lo.s32 	%r1, %r14, -1028477379;
	add.s32 	%r15, %r9, %r1;
	add.s32 	%r16, %r15, 374761393;
	shf.l.wrap.b32 	%r17, %r16, %r16, 17;
	and.b32  	%r18, %r11, 255;
	mul.lo.s32 	%r2, %r18, -1028477379;
	mad.lo.s32 	%r19, %r17, 668265263, %r2;
	shf.l.wrap.b32 	%r20, %r19, %r19, 17;
	and.b32  	%r21, %r12, 255;
	mul.lo.s32 	%r3, %r21, -1028477379;
	mad.lo.s32 	%r22, %r20, 668265263, %r3;
	shf.l.wrap.b32 	%r23, %r22, %r22, 17;
	mul.lo.s32 	%r4, %r13, -1028477379;
	mad.lo.s32 	%r24, %r23, 668265263, %r4;
	shf.l.wrap.b32 	%r25, %r24, %r24, 17;
	mul.lo.s32 	%r26, %r25, 668265263;
	shr.u32 	%r27, %r26, 15;
	xor.b32  	%r28, %r27, %r26;
	mul.lo.s32 	%r29, %r28, -2048144777;
	shr.u32 	%r30, %r29, 13;
	xor.b32  	%r31, %r30, %r29;
	mul.lo.s32 	%r32, %r31, -1028477379;
	shr.u32 	%r33, %r32, 16;
	xor.b32  	%r34, %r33, %r32;
	rem.u32 	%r35, %r34, %r8;
	mul.wide.s32 	%rd5, %r35, 4;
	add.s64 	%rd6, %rd1, %rd5;
	ld.global.u32 	%r36, [%rd6];
	setp.ne.s32 	%p1, %r36, %r5;
	@%p1 bra 	$L__BB1_2;
	st.global.u32 	[%rd2], %r5;
	bra.uni 	$L__BB1_4;
$L__BB1_2:
	add.s32 	%r37, %r6, %r1;
	add.s32 	%r38, %r37, 374761393;
	shf.l.wrap.b32 	%r39, %r38, %r38, 17;
	mad.lo.s32 	%r40, %r39, 668265263, %r2;
	shf.l.wrap.b32 	%r41, %r40, %r40, 17;
	mad.lo.s32 	%r42, %r41, 668265263, %r3;
	shf.l.wrap.b32 	%r43, %r42, %r42, 17;
	mad.lo.s32 	%r44, %r43, 668265263, %r4;
	shf.l.wrap.b32 	%r45, %r44, %r44, 17;
	mul.lo.s32 	%r46, %r45, 668265263;
	shr.u32 	%r47, %r46, 15;
	xor.b32  	%r48, %r47, %r46;
	mul.lo.s32 	%r49, %r48, -2048144777;
	shr.u32 	%r50, %r49, 13;
	xor.b32  	%r51, %r50, %r49;
	mul.lo.s32 	%r52, %r51, -1028477379;
	shr.u32 	%r53, %r52, 16;
	xor.b32  	%r54, %r53, %r52;
	rem.u32 	%r55, %r54, %r7;
	mul.wide.s32 	%rd7, %r55, 4;
	add.s64 	%rd8, %rd1, %rd7;
	ld.global.u32 	%r56, [%rd8];
	setp.ne.s32 	%p2, %r56, %r5;
	@%p2 bra 	$L__BB1_4;
	st.global.u32 	[%rd2], %r5;
$L__BB1_4:
	ret;

}


// ===== COMPILED SASS (sm_100) =====

	.target	sm_100

	.elftype	@"ET_EXEC"


//--------------------- .note.nv.tkinfo           --------------------------
	.section	.note.nv.tkinfo,"",@"SHT_NOTE"
	.sectionflags	@"SHF_NOTE_NV_TKINFO"
	.tkinfo
        /*0018*/ 	.word	0x00000002
        /*0030*/ 	.string	""
        /*0030*/ 	.string	"ptxas"
        /*0030*/ 	.string	"Cuda compilation tools, release 13.0, V13.0.88"
        /*0030*/ 	.string	"Build cuda_13.0.r13.0/compiler.36424714_0"
        /*0030*/ 	.string	"-arch sm_100 -m 64 "



//--------------------- .note.nv.cuinfo           --------------------------
	.section	.note.nv.cuinfo,"",@"SHT_NOTE"
	.sectionflags	@"SHF_NOTE_NV_CUINFO"
        /*0018*/ 	.short	0x0002
        /*001a*/ 	.short	0x0064
        /*001c*/ 	.short	0x0082
	.zero		2


//--------------------- .nv.info                  --------------------------
	.section	.nv.info,"",@"SHT_CUDA_INFO"
	.align	4


	//----- nvinfo : EIATTR_REGCOUNT
	.align		4
        /*0000*/ 	.byte	0x04, 0x2f
        /*0002*/ 	.short	(.L_1 - .L_0)
	.align		4
.L_0:
        /*0004*/ 	.word	index@(_Z10insertItemP14hashTableEntryi8HashFuncS1_Pi)
        /*0008*/ 	.word	0x00000016


	//----- nvinfo : EIATTR_FRAME_SIZE
	.align		4
.L_1:
        /*000c*/ 	.byte	0x04, 0x11
        /*000e*/ 	.short	(.L_3 - .L_2)
	.align		4
.L_2:
        /*0010*/ 	.word	index@(_Z10insertItemP14hashTableEntryi8HashFuncS1_Pi)
        /*0014*/ 	.word	0x00000000


	//----- nvinfo : EIATTR_REGCOUNT
	.align		4
.L_3:
        /*0018*/ 	.byte	0x04, 0x2f
        /*001a*/ 	.short	(.L_5 - .L_4)
	.align		4
.L_4:
        /*001c*/ 	.word	index@(_Z10lookupItemP14hashTableEntryi8HashFuncS1_Pi)
        /*0020*/ 	.word	0x00000010


	//----- nvinfo : EIATTR_FRAME_SIZE
	.align		4
.L_5:
        /*0024*/ 	.byte	0x04, 0x11
        /*0026*/ 	.short	(.L_7 - .L_6)
	.align		4
.L_6:
        /*0028*/ 	.word	index@(_Z10lookupItemP14hashTableEntryi8HashFuncS1_Pi)
        /*002c*/ 	.word	0x00000000


	//----- nvinfo : EIATTR_MIN_STACK_SIZE
	.align		4
.L_7:
        /*0030*/ 	.byte	0x04, 0x12
        /*0032*/ 	.short	(.L_9 - .L_8)
	.align		4
.L_8:
        /*0034*/ 	.word	index@(_Z10lookupItemP14hashTableEntryi8HashFuncS1_Pi)
        /*0038*/ 	.word	0x00000000


	//----- nvinfo : EIATTR_MIN_STACK_SIZE
	.align		4
.L_9:
        /*003c*/ 	.byte	0x04, 0x12
        /*003e*/ 	.short	(.L_11 - .L_10)
	.align		4
.L_10:
        /*0040*/ 	.word	index@(_Z10insertItemP14hashTableEntryi8HashFuncS1_Pi)
        /*0044*/ 	.word	0x00000000
.L_11:


//--------------------- .nv.compat                --------------------------
	.section	.nv.compat,"",@"SHT_CUDA_COMPAT_INFO"
	.align	4
        /*0000*/ 	.byte	0x02, 0x09, 0x00, 0x00, 0x02, 0x02, 0x01, 0x00, 0x02, 0x05, 0x05, 0x00, 0x03, 0x07, 0x01, 0x01
        /*0010*/ 	.byte	0x02, 0x03, 0x00, 0x00, 0x02, 0x06, 0x01, 0x00, 0x04, 0x0b, 0x08, 0x00, 0x09, 0x00, 0x00, 0x00
        /*0020*/ 	.byte	0x00, 0x00, 0x00, 0x00


//--------------------- .nv.info._Z10lookupItemP14hashTableEntryi8HashFuncS1_Pi --------------------------
	.section	.nv.info._Z10lookupItemP14hashTableEntryi8HashFuncS1_Pi,"",@"SHT_CUDA_INFO"
	.sectionflags	@""
	.align	4


	//----- nvinfo : EIATTR_CUDA_API_VERSION
	.align		4
        /*0000*/ 	.byte	0x04, 0x37
        /*0002*/ 	.short	(.L_13 - .L_12)
.L_12:
        /*0004*/ 	.word	0x00000082


	//----- nvinfo : EIATTR_KPARAM_INFO
	.align		4
.L_13:
        /*0008*/ 	.byte	0x04, 0x17
        /*000a*/ 	.short	(.L_15 - .L_14)
.L_14:
        /*000c*/ 	.word	0x00000000
        /*0010*/ 	.short	0x0004
        /*0012*/ 	.short	0x0020
        /*0014*/ 	.byte	0x00, 0xf5, 0x21, 0x00


	//----- nvinfo : EIATTR_KPARAM_INFO
	.align		4
.L_15:
        /*0018*/ 	.byte	0x04, 0x17
        /*001a*/ 	.short	(.L_17 - .L_16)
.L_16:
        /*001c*/ 	.word	0x00000000
        /*0020*/ 	.short	0x0003
        /*0022*/ 	.short	0x0014
        /*0024*/ 	.byte	0x00, 0xf0, 0x21, 0x00


	//----- nvinfo : EIATTR_KPARAM_INFO
	.align		4
.L_17:
        /*0028*/ 	.byte	0x04, 0x17
        /*002a*/ 	.short	(.L_19 - .L_18)
.L_18:
        /*002c*/ 	.word	0x00000000
        /*0030*/ 	.short	0x0002
        /*0032*/ 	.short	0x000c
        /*0034*/ 	.byte	0x00, 0xf0, 0x21, 0x00


	//----- nvinfo : EIATTR_KPARAM_INFO
	.align		4
.L_19:
        /*0038*/ 	.byte	0x04, 0x17
        /*003a*/ 	.short	(.L_21 - .L_20)
.L_20:
        /*003c*/ 	.word	0x00000000
        /*0040*/ 	.short	0x0001
        /*0042*/ 	.short	0x0008
        /*0044*/ 	.byte	0x00, 0xf0, 0x11, 0x00


	//----- nvinfo : EIATTR_KPARAM_INFO
	.align		4
.L_21:
        /*0048*/ 	.byte	0x04, 0x17
        /*004a*/ 	.short	(.L_23 - .L_22)
.L_22:
        /*004c*/ 	.word	0x00000000
        /*0050*/ 	.short	0x0000
        /*0052*/ 	.short	0x0000
        /*0054*/ 	.byte	0x00, 0xf5, 0x21, 0x00


	//----- nvinfo : EIATTR_SPARSE_MMA_MASK
	.align		4
.L_23:
        /*0058*/ 	.byte	0x03, 0x50
        /*005a*/ 	.short	0x0000


	//----- nvinfo : EIATTR_MAXREG_COUNT
	.align		4
        /*005c*/ 	.byte	0x03, 0x1b
        /*005e*/ 	.short	0x00ff


	//----- nvinfo : EIATTR_MERCURY_ISA_VERSION
	.align		4
        /*0060*/ 	.byte	0x03, 0x5f
        /*0062*/ 	.short	0x0101


	//----- nvinfo : EIATTR_VRC_CTA_INIT_COUNT
	.align		4
        /*0064*/ 	.byte	0x02, 0x4a
	.zero		1
	.zero		1


	//----- nvinfo : EIATTR_EXIT_INSTR_OFFSETS
	.align		4
        /*0068*/ 	.byte	0x04, 0x1c
        /*006a*/ 	.short	(.L_25 - .L_24)


	//   ....[0]....
.L_24:
        /*006c*/ 	.word	0x00000380


	//   ....[1]....
        /*0070*/ 	.word	0x00000610


	//   ....[2]....
        /*0074*/ 	.word	0x00000630


	//----- nvinfo : EIATTR_CBANK_PARAM_SIZE
	.align		4
.L_25:
        /*0078*/ 	.byte	0x03, 0x19
        /*007a*/ 	.short	0x0028


	//----- nvinfo : EIATTR_PARAM_CBANK
	.align		4
        /*007c*/ 	.byte	0x04, 0x0a
        /*007e*/ 	.short	(.L_27 - .L_26)
	.align		4
.L_26:
        /*0080*/ 	.word	index@(.nv.constant0._Z10lookupItemP14hashTableEntryi8HashFuncS1_Pi)
        /*0084*/ 	.short	0x0380
        /*0086*/ 	.short	0x0028


	//----- nvinfo : EIATTR_SW_WAR
	.align		4
.L_27:
        /*0088*/ 	.byte	0x04, 0x36
        /*008a*/ 	.short	(.L_29 - .L_28)
.L_28:
        /*008c*/ 	.word	0x00000008
.L_29:


//--------------------- .nv.info._Z10insertItemP14hashTableEntryi8HashFuncS1_Pi --------------------------
	.section	.nv.info._Z10insertItemP14hashTableEntryi8HashFuncS1_Pi,"",@"SHT_CUDA_INFO"
	.sectionflags	@""
	.align	4


	//----- nvinfo : EIATTR_CUDA_API_VERSION
	.align		4
        /*0000*/ 	.byte	0x04, 0x37
        /*0002*/ 	.short	(.L_31 - .L_30)
.L_30:
        /*0004*/ 	.word	0x00000082


	//----- nvinfo : EIATTR_KPARAM_INFO
	.align		4
.L_31:
        /*0008*/ 	.byte	0x04, 0x17
        /*000a*/ 	.short	(.L_33 - .L_32)
.L_32:
        /*000c*/ 	.word	0x00000000
        /*0010*/ 	.short	0x0004
        /*0012*/ 	.short	0x0020
        /*0014*/ 	.byte	0x00, 0xf5, 0x21, 0x00


	//----- nvinfo : EIATTR_KPARAM_INFO
	.align		4
.L_33:
        /*0018*/ 	.byte	0x04, 0x17
        /*001a*/ 	.short	(.L_35 - .L_34)
.L_34:
        /*001c*/ 	.word	0x00000000
        /*0020*/ 	.short	0x0003
        /*0022*/ 	.short	0x0014
        /*0024*/ 	.byte	0x00, 0xf0, 0x21, 0x00


	//----- nvinfo : EIATTR_KPARAM_INFO
	.align		4
.L_35:
        /*0028*/ 	.byte	0x04, 0x17
        /*002a*/ 	.short	(.L_37 - .L_36)
.L_36:
        /*002c*/ 	.word	0x00000000
        /*0030*/ 	.short	0x0002
        /*0032*/ 	.short	0x000c
        /*0034*/ 	.byte	0x00, 0xf0, 0x21, 0x00


	//----- nvinfo : EIATTR_KPARAM_INFO
	.align		4
.L_37:
        /*0038*/ 	.byte	0x04, 0x17
        /*003a*/ 	.short	(.L_39 - .L_38)
.L_38:
        /*003c*/ 	.word	0x00000000
        /*0040*/ 	.short	0x0001
        /*0042*/ 	.short	0x0008
        /*0044*/ 	.byte	0x00, 0xf0, 0x11, 0x00


	//----- nvinfo : EIATTR_KPARAM_INFO
	.align		4
.L_39:
        /*0048*/ 	.byte	0x04, 0x17
        /*004a*/ 	.short	(.L_41 - .L_40)
.L_40:
        /*004c*/ 	.word	0x00000000
        /*0050*/ 	.short	0x0000
        /*0052*/ 	.short	0x0000
        /*0054*/ 	.byte	0x00, 0xf5, 0x21, 0x00


	//----- nvinfo : EIATTR_SPARSE_MMA_MASK
	.align		4
.L_41:
        /*0058*/ 	.byte	0x03, 0x50
        /*005a*/ 	.short	0x0000


	//----- nvinfo : EIATTR_MAXREG_COUNT
	.align		4
        /*005c*/ 	.byte	0x03, 0x1b
        /*005e*/ 	.short	0x00ff


	//----- nvinfo : EIATTR_MERCURY_ISA_VERSION
	.align		4
        /*0060*/ 	.byte	0x03, 0x5f
        /*0062*/ 	.short	0x0101


	//----- nvinfo : EIATTR_VRC_CTA_INIT_COUNT
	.align		4
        /*0064*/ 	.byte	0x02, 0x4a
	.zero		1
	.zero		1


	//----- nvinfo : EIATTR_EXIT_INSTR_OFFSETS
	.align		4
        /*0068*/ 	.byte	0x04, 0x1c
        /*006a*/ 	.short	(.L_43 - .L_42)


	//   ....[0]....
.L_42:
        /*006c*/ 	.word	0x00000410


	//   ....[1]....
        /*0070*/ 	.word	0x00000650


	//   ....[2]....
        /*0074*/ 	.word	0x00000700


	//   ....[3]....
        /*0078*/ 	.word	0x000007d0


	//   ....[4]....
        /*007c*/ 	.word	0x00000ab0


	//----- nvinfo : EIATTR_CRS_STACK_SIZE
	.align		4
.L_43:
        /*0080*/ 	.byte	0x04, 0x1e
        /*0082*/ 	.short	(.L_45 - .L_44)
.L_44:
        /*0084*/ 	.word	0x00000000


	//----- nvinfo : EIATTR_CBANK_PARAM_SIZE
	.align		4
.L_45:
        /*0088*/ 	.byte	0x03, 0x19
        /*008a*/ 	.short	0x0028


	//----- nvinfo : EIATTR_PARAM_CBANK
	.align		4
        /*008c*/ 	.byte	0x04, 0x0a
        /*008e*/ 	.short	(.L_47 - .L_46)
	.align		4
.L_46:
        /*0090*/ 	.word	index@(.nv.constant0._Z10insertItemP14hashTableEntryi8HashFuncS1_Pi)
        /*0094*/ 	.short	0x0380
        /*0096*/ 	.short	0x0028


	//----- nvinfo : EIATTR_SW_WAR
	.align		4
.L_47:
        /*0098*/ 	.byte	0x04, 0x36
        /*009a*/ 	.short	(.L_49 - .L_48)
.L_48:
        /*009c*/ 	.word	0x00000008
.L_49:


//--------------------- .nv.callgraph             --------------------------
	.section	.nv.callgraph,"",@"SHT_CUDA_CALLGRAPH"
	.align	4
	.sectionentsize	8
	.align		4
        /*0000*/ 	.word	0x00000000
	.align		4
        /*0004*/ 	.word	0xffffffff
	.align		4
        /*0008*/ 	.word	0x00000000
	.align		4
        /*000c*/ 	.word	0xfffffffe
	.align		4
        /*0010*/ 	.word	0x00000000
	.align		4
        /*0014*/ 	.word	0xfffffffd
	.align		4
        /*0018*/ 	.word	0x00000000
	.align		4
        /*001c*/ 	.word	0xfffffffc


//--------------------- .text._Z10lookupItemP14hashTableEntryi8HashFuncS1_Pi --------------------------
	.section	.text._Z10lookupItemP14hashTableEntryi8HashFuncS1_Pi,"ax",@progbits
	.align	128
        .global         _Z10lookupItemP14hashTableEntryi8HashFuncS1_Pi
        .type           _Z10lookupItemP14hashTableEntryi8HashFuncS1_Pi,@function
        .size           _Z10lookupItemP14hashTableEntryi8HashFuncS1_Pi,(.L_x_9 - _Z10lookupItemP14hashTableEntryi8HashFuncS1_Pi)
        .other          _Z10lookupItemP14hashTableEntryi8HashFuncS1_Pi,@"STO_CUDA_ENTRY STV_DEFAULT"
_Z10lookupItemP14hashTableEntryi8HashFuncS1_Pi:
.text._Z10lookupItemP14hashTableEntryi8HashFuncS1_Pi:
[----:B------:R-:W-:Y:S08]  /*0000*/  LDC R1, c[0x0][0x37c] ;  /* 0x0000df00ff017b82 */ /* 0x000ff00000000800 */
[----:B------:R-:W0:Y:S01]  /*0010*/  LDC.64 R2, c[0x0][0x388] ;  /* 0x0000e200ff027b82 */ /* 0x000e220000000a00 */
[----:B------:R-:W1:Y:S01]  /*0020*/  LDCU UR6, c[0x0][0x390] ;  /* 0x00007200ff0677ac */ /* 0x000e620008000800 */
[----:B------:R-:W-:Y:S01]  /*0030*/  MOV R13, 0xffffffff ;  /* 0xffffffff000d7802 */ /* 0x000fe20000000f00 */
[----:B------:R-:W2:Y:S01]  /*0040*/  LDCU.64 UR4, c[0x0][0x358] ;  /* 0x00006b00ff0477ac */ /* 0x000ea20008000a00 */
[----:B-1----:R-:W1:Y:S01]  /*0050*/  I2F.U32.RP R8, UR6 ;  /* 0x0000000600087d06 */ /* 0x002e620008209000 */
[----:B------:R-:W-:-:S02]  /*0060*/  ISETP.NE.U32.AND P1, PT, RZ, UR6, PT ;  /* 0x00000006ff007c0c */ /* 0x000fc4000bf25070 */
[----:B0-----:R-:W-:Y:S02]  /*0070*/  LOP3.LUT R0, R2, 0xff, RZ, 0xc0, !PT ;  /* 0x000000ff02007812 */ /* 0x001fe400078ec0ff */
[----:B------:R-:W-:-:S03]  /*0080*/  SHF.R.U32.HI R4, RZ, 0x8, R2 ;  /* 0x00000008ff047819 */ /* 0x000fc60000011602 */
[----:B------:R-:W-:Y:S01]  /*0090*/  IMAD R3, R0, -0x3d4d51c3, R3 ;  /* 0xc2b2ae3d00037824 */ /* 0x000fe200078e0203 */
[----:B------:R-:W-:-:S03]  /*00a0*/  LOP3.LUT R4, R4, 0xff, RZ, 0xc0, !PT ;  /* 0x000000ff04047812 */ /* 0x000fc600078ec0ff */
[----:B------:R-:W-:Y:S01]  /*00b0*/  VIADD R3, R3, 0x165667b1 ;  /* 0x165667b103037836 */ /* 0x000fe20000000000 */
[----:B-1----:R-:W0:Y:S04]  /*00c0*/  MUFU.RCP R8, R8 ;  /* 0x0000000800087308 */ /* 0x002e280000001000 */
[----:B------:R-:W-:Y:S01]  /*00d0*/  SHF.L.W.U32.HI R6, R3, 0x11, R3 ;  /* 0x0000001103067819 */ /* 0x000fe20000010e03 */
[----:B------:R-:W-:Y:S01]  /*00e0*/  IMAD R3, R4, -0x3d4d51c3, RZ ;  /* 0xc2b2ae3d04037824 */ /* 0x000fe200078e02ff */
[----:B------:R-:W-:-:S03]  /*00f0*/  SHF.R.U32.HI R4, RZ, 0x10, R2 ;  /* 0x00000010ff047819 */ /* 0x000fc60000011602 */
[----:B------:R-:W-:Y:S01]  /*0100*/  IMAD R6, R6, 0x27d4eb2f, R3 ;  /* 0x27d4eb2f06067824 */ /* 0x000fe200078e0203 */
[----:B------:R-:W-:-:S04]  /*0110*/  LOP3.LUT R4, R4, 0xff, RZ, 0xc0, !PT ;  /* 0x000000ff04047812 */ /* 0x000fc800078ec0ff */
[----:B------:R-:W-:Y:S01]  /*0120*/  SHF.L.W.U32.HI R5, R6, 0x11, R6 ;  /* 0x0000001106057819 */ /* 0x000fe20000010e06 */
[----:B------:R-:W-:Y:S02]  /*0130*/  IMAD R4, R4, -0x3d4d51c3, RZ ;  /* 0xc2b2ae3d04047824 */ /* 0x000fe400078e02ff */
[----:B0-----:R-:W-:Y:S02]  /*0140*/  VIADD R7, R8, 0xffffffe ;  /* 0x0ffffffe08077836 */ /* 0x001fe40000000000 */
[----:B------:R-:W-:Y:S01]  /*0150*/  IMAD R6, R5, 0x27d4eb2f, R4 ;  /* 0x27d4eb2f05067824 */ /* 0x000fe200078e0204 */
[----:B------:R-:W-:-:S03]  /*0160*/  SHF.R.U32.HI R5, RZ, 0x18, R2 ;  /* 0x00000018ff057819 */ /* 0x000fc60000011602 */
[----:B------:R-:W0:Y:S01]  /*0170*/  F2I.FTZ.U32.TRUNC.NTZ R7, R7 ;  /* 0x0000000700077305 */ /* 0x000e22000021f000 */
[----:B------:R-:W-:Y:S01]  /*0180*/  SHF.L.W.U32.HI R6, R6, 0x11, R6 ;  /* 0x0000001106067819 */ /* 0x000fe20000010e06 */
[----:B------:R-:W-:-:S04]  /*0190*/  IMAD R5, R5, -0x3d4d51c3, RZ ;  /* 0xc2b2ae3d05057824 */ /* 0x000fc800078e02ff */
[----:B------:R-:W-:-:S05]  /*01a0*/  IMAD R6, R6, 0x27d4eb2f, R5 ;  /* 0x27d4eb2f06067824 */ /* 0x000fca00078e0205 */
[----:B------:R-:W-:Y:S01]  /*01b0*/  SHF.L.W.U32.HI R6, R6, 0x11, R6 ;  /* 0x0000001106067819 */ /* 0x000fe20000010e06 */
[----:B0-----:R-:W-:-:S04]  /*01c0*/  IMAD.MOV R11, RZ, RZ, -R7 ;  /* 0x000000ffff0b7224 */ /* 0x001fc800078e0a07 */
[----:B------:R-:W-:Y:S02]  /*01d0*/  IMAD R6, R6, 0x27d4eb2f, RZ ;  /* 0x27d4eb2f06067824 */ /* 0x000fe400078e02ff */
[----:B------:R-:W-:-:S03]  /*01e0*/  IMAD R11, R11, UR6, RZ ;  /* 0x000000060b0b7c24 */ /* 0x000fc6000f8e02ff */
[----:B------:R-:W-:-:S04]  /*01f0*/  SHF.R.U32.HI R9, RZ, 0xf, R6 ;  /* 0x0000000fff097819 */ /* 0x000fc80000011606 */
[----:B------:R-:W-:-:S05]  /*0200*/  LOP3.LUT R9, R9, R6, RZ, 0x3c, !PT ;  /* 0x0000000609097212 */ /* 0x000fca00078e3cff */
[----:B------:R-:W-:-:S05]  /*0210*/  IMAD R9, R9, -0x7a143589, RZ ;  /* 0x85ebca7709097824 */ /* 0x000fca00078e02ff */
[----:B------:R-:W-:-:S04]  /*0220*/  SHF.R.U32.HI R6, RZ, 0xd, R9 ;  /* 0x0000000dff067819 */ /* 0x000fc80000011609 */
[----:B------:R-:W-:-:S05]  /*0230*/  LOP3.LUT R6, R6, R9, RZ, 0x3c, !PT ;  /* 0x0000000906067212 */ /* 0x000fca00078e3cff */
[----:B------:R-:W-:Y:S02]  /*0240*/  IMAD R8, R6, -0x3d4d51c3, RZ ;  /* 0xc2b2ae3d06087824 */ /* 0x000fe400078e02ff */
[----:B------:R-:W-:-:S03]  /*0250*/  HFMA2 R6, -RZ, RZ, 0, 0 ;  /* 0x00000000ff067431 */ /* 0x000fc600000001ff */
[----:B------:R-:W-:-:S04]  /*0260*/  SHF.R.U32.HI R9, RZ, 0x10, R8 ;  /* 0x00000010ff097819 */ /* 0x000fc80000011608 */
[----:B------:R-:W-:Y:S01]  /*0270*/  LOP3.LUT R9, R9, R8, RZ, 0x3c, !PT ;  /* 0x0000000809097212 */ /* 0x000fe200078e3cff */
[----:B------:R-:W-:-:S06]  /*0280*/  IMAD.HI.U32 R6, R7, R11, R6 ;  /* 0x0000000b07067227 */ /* 0x000fcc00078e0006 */
[----:B------:R-:W-:-:S04]  /*0290*/  IMAD.HI.U32 R6, R6, R9, RZ ;  /* 0x0000000906067227 */ /* 0x000fc800078e00ff */
[----:B------:R-:W-:-:S04]  /*02a0*/  IMAD.MOV R6, RZ, RZ, -R6 ;  /* 0x000000ffff067224 */ /* 0x000fc800078e0a06 */
[----:B------:R-:W-:Y:S02]  /*02b0*/  IMAD R11, R6, UR6, R9 ;  /* 0x00000006060b7c24 */ /* 0x000fe4000f8e0209 */
[----:B------:R-:W0:Y:S03]  /*02c0*/  LDC.64 R8, c[0x0][0x380] ;  /* 0x0000e000ff087b82 */ /* 0x000e260000000a00 */
[----:B------:R-:W-:-:S05]  /*02d0*/  ISETP.GE.U32.AND P0, PT, R11, UR6, PT ;  /* 0x000000060b007c0c */ /* 0x000fca000bf06070 */
[----:B------:R-:W2:Y:S08]  /*02e0*/  LDC.64 R6, c[0x0][0x3a0] ;  /* 0x0000e800ff067b82 */ /* 0x000eb00000000a00 */
[----:B------:R-:W-:-:S05]  /*02f0*/  @P0 VIADD R11, R11, -UR6 ;  /* 0x800000060b0b0c36 */ /* 0x000fca0008000000 */
[----:B------:R-:W-:Y:S01]  /*0300*/  ISETP.GE.U32.AND P0, PT, R11, UR6, PT ;  /* 0x000000060b007c0c */ /* 0x000fe2000bf06070 */
[----:B--2---:R1:W-:-:S12]  /*0310*/  STG.E desc[UR4][R6.64], R13 ;  /* 0x0000000d06007986 */ /* 0x0043d8000c101904 */
[----:B------:R-:W-:Y:S01]  /*0320*/  @P0 VIADD R11, R11, -UR6 ;  /* 0x800000060b0b0c36 */ /* 0x000fe20008000000 */
[----:B------:R-:W-:-:S05]  /*0330*/  @!P1 LOP3.LUT R11, RZ, UR6, RZ, 0x33, !PT ;  /* 0x00000006ff0b9c12 */ /* 0x000fca000f8e33ff */
[----:B0-----:R-:W-:-:S06]  /*0340*/  IMAD.WIDE R10, R11, 0x4, R8 ;  /* 0x000000040b0a7825 */ /* 0x001fcc00078e0208 */
[----:B------:R-:W2:Y:S02]  /*0350*/  LDG.E R11, desc[UR4][R10.64] ;  /* 0x000000040a0b7981 */ /* 0x000ea4000c1e1900 */
[----:B--2---:R-:W-:-:S13]  /*0360*/  ISETP.NE.AND P0, PT, R11, R2, PT ;  /* 0x000000020b00720c */ /* 0x004fda0003f05270 */
[----:B------:R1:W-:Y:S01]  /*0370*/  @!P0 STG.E desc[UR4][R6.64], R2 ;  /* 0x0000000206008986 */ /* 0x0003e2000c101904 */
[----:B------:R-:W-:Y:S05]  /*0380*/  @!P0 EXIT ;  /* 0x000000000000894d */ /* 0x000fea0003800000 */
[----:B------:R-:W0:Y:S08]  /*0390*/  LDC R11, c[0x0][0x394] ;  /* 0x0000e500ff0b7b82 */ /* 0x000e300000000800 */
[----:B------:R-:W2:Y:S01]  /*03a0*/  LDC R10, c[0x0][0x398] ;  /* 0x0000e600ff0a7b82 */ /* 0x000ea20000000800 */
[----:B0-----:R-:W-:-:S04]  /*03b0*/  IMAD R0, R0, -0x3d4d51c3, R11 ;  /* 0xc2b2ae3d00007824 */ /* 0x001fc800078e020b */
[----:B------:R-:W-:Y:S01]  /*03c0*/  VIADD R0, R0, 0x165667b1 ;  /* 0x165667b100007836 */ /* 0x000fe20000000000 */
[----:B--2---:R-:W0:Y:S04]  /*03d0*/  I2F.U32.RP R11, R10 ;  /* 0x0000000a000b7306 */ /* 0x004e280000209000 */
[----:B------:R-:W-:Y:S02]  /*03e0*/  SHF.L.W.U32.HI R0, R0, 0x11, R0 ;  /* 0x0000001100007819 */ /* 0x000fe40000010e00 */
[----:B------:R-:W-:-:S03]  /*03f0*/  ISETP.NE.U32.AND P1, PT, R10, RZ, PT ;  /* 0x000000ff0a00720c */ /* 0x000fc60003f25070 */
[----:B------:R-:W-:-:S05]  /*0400*/  IMAD R0, R0, 0x27d4eb2f, R3 ;  /* 0x27d4eb2f00007824 */ /* 0x000fca00078e0203 */
[----:B------:R-:W-:Y:S01]  /*0410*/  SHF.L.W.U32.HI R3, R0, 0x11, R0 ;  /* 0x0000001100037819 */ /* 0x000fe20000010e00 */
[----:B0-----:R-:W0:Y:S04]  /*0420*/  MUFU.RCP R11, R11 ;  /* 0x0000000b000b7308 */ /* 0x001e280000001000 */
[----:B------:R-:W-:-:S05]  /*0430*/  IMAD R3, R3, 0x27d4eb2f, R4 ;  /* 0x27d4eb2f03037824 */ /* 0x000fca00078e0204 */
[----:B------:R-:W-:-:S05]  /*0440*/  SHF.L.W.U32.HI R0, R3, 0x11, R3 ;  /* 0x0000001103007819 */ /* 0x000fca0000010e03 */
[----:B------:R-:W-:-:S05]  /*0450*/  IMAD R0, R0, 0x27d4eb2f, R5 ;  /* 0x27d4eb2f00007824 */ /* 0x000fca00078e0205 */
[----:B------:R-:W-:Y:S01]  /*0460*/  SHF.L.W.U32.HI R0, R0, 0x11, R0 ;  /* 0x0000001100007819 */ /* 0x000fe20000010e00 */
[----:B0-----:R-:W-:-:S04]  /*0470*/  VIADD R4, R11, 0xffffffe ;  /* 0x0ffffffe0b047836 */ /* 0x001fc80000000000 */
[----:B------:R-:W-:Y:S01]  /*0480*/  IMAD R0, R0, 0x27d4eb2f, RZ ;  /* 0x27d4eb2f00007824 */ /* 0x000fe200078e02ff */
[----:B------:R0:W2:Y:S04]  /*0490*/  F2I.FTZ.U32.TRUNC.NTZ R5, R4 ;  /* 0x0000000400057305 */ /* 0x0000a8000021f000 */
[----:B------:R-:W-:-:S04]  /*04a0*/  SHF.R.U32.HI R3, RZ, 0xf, R0 ;  /* 0x0000000fff037819 */ /* 0x000fc80000011600 */
[----:B------:R-:W-:Y:S01]  /*04b0*/  LOP3.LUT R3, R3, R0, RZ, 0x3c, !PT ;  /* 0x0000000003037212 */ /* 0x000fe200078e3cff */
[----:B0-----:R-:W-:-:S04]  /*04c0*/  IMAD.MOV.U32 R4, RZ, RZ, RZ ;  /* 0x000000ffff047224 */ /* 0x001fc800078e00ff */
[----:B------:R-:W-:Y:S01]  /*04d0*/  IMAD R3, R3, -0x7a143589, RZ ;  /* 0x85ebca7703037824 */ /* 0x000fe200078e02ff */
[----:B--2---:R-:W-:-:S04]  /*04e0*/  IADD3 R11, PT, PT, RZ, -R5, RZ ;  /* 0x80000005ff0b7210 */ /* 0x004fc80007ffe0ff */
[----:B------:R-:W-:Y:S01]  /*04f0*/  SHF.R.U32.HI R0, RZ, 0xd, R3 ;  /* 0x0000000dff007819 */ /* 0x000fe20000011603 */
[----:B------:R-:W-:-:S03]  /*0500*/  IMAD R11, R11, R10, RZ ;  /* 0x0000000a0b0b7224 */ /* 0x000fc600078e02ff */
[----:B------:R-:W-:Y:S01]  /*0510*/  LOP3.LUT R0, R0, R3, RZ, 0x3c, !PT ;  /* 0x0000000300007212 */ /* 0x000fe200078e3cff */
[----:B------:R-:W-:-:S04]  /*0520*/  IMAD.HI.U32 R4, R5, R11, R4 ;  /* 0x0000000b05047227 */ /* 0x000fc800078e0004 */
[----:B------:R-:W-:-:S05]  /*0530*/  IMAD R0, R0, -0x3d4d51c3, RZ ;  /* 0xc2b2ae3d00007824 */ /* 0x000fca00078e02ff */
[----:B------:R-:W-:-:S04]  /*0540*/  SHF.R.U32.HI R3, RZ, 0x10, R0 ;  /* 0x00000010ff037819 */ /* 0x000fc80000011600 */
[----:B------:R-:W-:-:S05]  /*0550*/  LOP3.LUT R3, R3, R0, RZ, 0x3c, !PT ;  /* 0x0000000003037212 */ /* 0x000fca00078e3cff */
[----:B------:R-:W-:-:S04]  /*0560*/  IMAD.HI.U32 R4, R4, R3, RZ ;  /* 0x0000000304047227 */ /* 0x000fc800078e00ff */
[----:B------:R-:W-:-:S04]  /*0570*/  IMAD.MOV R4, RZ, RZ, -R4 ;  /* 0x000000ffff047224 */ /* 0x000fc800078e0a04 */
[----:B------:R-:W-:-:S05]  /*0580*/  IMAD R3, R10, R4, R3 ;  /* 0x000000040a037224 */ /* 0x000fca00078e0203 */
[----:B------:R-:W-:-:S13]  /*0590*/  ISETP.GE.U32.AND P0, PT, R3, R10, PT ;  /* 0x0000000a0300720c */ /* 0x000fda0003f06070 */
[----:B------:R-:W-:-:S04]  /*05a0*/  @P0 IADD3 R3, PT, PT, R3, -R10, RZ ;  /* 0x8000000a03030210 */ /* 0x000fc80007ffe0ff */
[----:B------:R-:W-:-:S13]  /*05b0*/  ISETP.GE.U32.AND P0, PT, R3, R10, PT ;  /* 0x0000000a0300720c */ /* 0x000fda0003f06070 */
[----:B------:R-:W-:Y:S01]  /*05c0*/  @P0 IMAD.IADD R3, R3, 0x1, -R10 ;  /* 0x0000000103030824 */ /* 0x000fe200078e0a0a */
[----:B------:R-:W-:-:S05]  /*05d0*/  @!P1 LOP3.LUT R3, RZ, R10, RZ, 0x33, !PT ;  /* 0x0000000aff039212 */ /* 0x000fca00078e33ff */
[----:B------:R-:W-:-:S06]  /*05e0*/  IMAD.WIDE R8, R3, 0x4, R8 ;  /* 0x0000000403087825 */ /* 0x000fcc00078e0208 */
[----:B------:R-:W2:Y:S02]  /*05f0*/  LDG.E R9, desc[UR4][R8.64] ;  /* 0x0000000408097981 */ /* 0x000ea4000c1e1900 */
[----:B--2---:R-:W-:-:S13]  /*0600*/  ISETP.NE.AND P0, PT, R9, R2, PT ;  /* 0x000000020900720c */ /* 0x004fda0003f05270 */
[----:B------:R-:W-:Y:S05]  /*0610*/  @P0 EXIT ;  /* 0x000000000000094d */ /* 0x000fea0003800000 */
[----:B------:R-:W-:Y:S01]  /*0620*/  STG.E desc[UR4][R6.64], R2 ;  /* 0x0000000206007986 */ /* 0x000fe2000c101904 */
[----:B------:R-:W-:Y:S05]  /*0630*/  EXIT ;  /* 0x000000000000794d */ /* 0x000fea0003800000 */
.L_x_0:
[----:B------:R-:W-:-:S00]  /*0640*/  BRA `(.L_x_0) ;  /* 0xfffffffc00fc7947 */ /* 0x000fc0000383ffff */
[----:B------:R-:W-:-:S00]  /*0650*/  NOP ;  /* 0x0000000000007918 */ /* 0x000fc00000000000 */
        /* <DEDUP_REMOVED lines=10> */
.L_x_9:


//--------------------- .text._Z10insertItemP14hashTableEntryi8HashFuncS1_Pi --------------------------
	.section	.text._Z10insertItemP14hashTableEntryi8HashFuncS1_Pi,"ax",@progbits
	.align	128
        .global         _Z10insertItemP14hashTableEntryi8HashFuncS1_Pi
        .type           _Z10insertItemP14hashTableEntryi8HashFuncS1_Pi,@function
        .size           _Z10insertItemP14hashTableEntryi8HashFuncS1_Pi,(.L_x_10 - _Z10insertItemP14hashTableEntryi8HashFuncS1_Pi)
        .other          _Z10insertItemP14hashTableEntryi8HashFuncS1_Pi,@"STO_CUDA_ENTRY STV_DEFAULT"
_Z10insertItemP14hashTableEntryi8HashFuncS1_Pi:
.text._Z10insertItemP14hashTableEntryi8HashFuncS1_Pi:
[----:B------:R-:W-:Y:S08]  /*0000*/  LDC R1, c[0x0][0x37c] ;  /* 0x0000df00ff017b82 */ /* 0x000ff00000000800 */
[----:B------:R-:W0:Y:S01]  /*0010*/  LDC.64 R12, c[0x0][0x390] ;  /* 0x0000e400ff0c7b82 */ /* 0x000e220000000a00 */
[----:B------:R-:W1:Y:S01]  /*0020*/  LDCU.64 UR6, c[0x0][0x358] ;  /* 0x00006b00ff0677ac */ /* 0x000e620008000a00 */
[----:B------:R-:W-:Y:S01]  /*0030*/  IMAD.MOV.U32 R17, RZ, RZ, -0x1 ;  /* 0xffffffffff117424 */ /* 0x000fe200078e00ff */
[----:B------:R-:W2:Y:S05]  /*0040*/  LDCU UR4, c[0x0][0x388] ;  /* 0x00007100ff0477ac */ /* 0x000eaa0008000800 */
[----:B------:R-:W1:Y:S01]  /*0050*/  LDC.64 R2, c[0x0][0x3a0] ;  /* 0x0000e800ff027b82 */ /* 0x000e620000000a00 */
[----:B------:R-:W3:Y:S01]  /*0060*/  LDCU UR5, c[0x0][0x390] ;  /* 0x00007200ff0577ac */ /* 0x000ee20008000800 */
[----:B------:R-:W4:Y:S06]  /*0070*/  LDCU UR8, c[0x0][0x398] ;  /* 0x00007300ff0877ac */ /* 0x000f2c0008000800 */
[----:B------:R-:W5:Y:S01]  /*0080*/  LDC R10, c[0x0][0x38c] ;  /* 0x0000e300ff0a7b82 */ /* 0x000f620000000800 */
[----:B0-----:R-:W0:Y:S07]  /*0090*/  I2F.U32.RP R0, R12 ;  /* 0x0000000c00007306 */ /* 0x001e2e0000209000 */
[----:B------:R-:W2:Y:S01]  /*00a0*/  LDC.64 R4, c[0x0][0x380] ;  /* 0x0000e000ff047b82 */ /* 0x000ea20000000a00 */
[----:B------:R-:W-:Y:S01]  /*00b0*/  ISETP.NE.U32.AND P0, PT, R12, RZ, PT ;  /* 0x000000ff0c00720c */ /* 0x000fe20003f05070 */
[----:B------:R-:W-:Y:S01]  /*00c0*/  VIADD R8, R13, 0x165667b1 ;  /* 0x165667b10d087836 */ /* 0x000fe20000000000 */
[----:B-1----:R1:W-:Y:S01]  /*00d0*/  STG.E desc[UR6][R2.64], RZ ;  /* 0x000000ff02007986 */ /* 0x0023e2000c101906 */
[----:B0-----:R-:W0:Y:S01]  /*00e0*/  MUFU.RCP R0, R0 ;  /* 0x0000000000007308 */ /* 0x001e220000001000 */
[----:B-----5:R-:W-:-:S02]  /*00f0*/  VIADD R10, R10, 0x165667b1 ;  /* 0x165667b10a0a7836 */ /* 0x020fc40000000000 */
[----:B0-----:R-:W-:-:S05]  /*0100*/  VIADD R6, R0, 0xffffffe ;  /* 0x0ffffffe00067836 */ /* 0x001fca0000000000 */
[----:B------:R0:W5:Y:S02]  /*0110*/  F2I.FTZ.U32.TRUNC.NTZ R7, R6 ;  /* 0x0000000600077305 */ /* 0x000164000021f000 */
[----:B0-----:R-:W-:Y:S02]  /*0120*/  IMAD.MOV.U32 R6, RZ, RZ, RZ ;  /* 0x000000ffff067224 */ /* 0x001fe400078e00ff */
[----:B-----5:R-:W-:-:S04]  /*0130*/  IMAD.MOV R9, RZ, RZ, -R7 ;  /* 0x000000ffff097224 */ /* 0x020fc800078e0a07 */
[----:B------:R-:W-:-:S04]  /*0140*/  IMAD R9, R9, R12, RZ ;  /* 0x0000000c09097224 */ /* 0x000fc800078e02ff */
[----:B------:R-:W-:Y:S01]  /*0150*/  IMAD.HI.U32 R0, R7, R9, R6 ;  /* 0x0000000907007227 */ /* 0x000fe200078e0006 */
[----:B------:R-:W-:-:S03]  /*0160*/  LOP3.LUT R9, RZ, R12, RZ, 0x33, !PT ;  /* 0x0000000cff097212 */ /* 0x000fc600078e33ff */
[----:B--2---:R-:W-:Y:S01]  /*0170*/  IMAD.U32 R7, RZ, RZ, UR4 ;  /* 0x00000004ff077e24 */ /* 0x004fe2000f8e00ff */
[----:B-1-34-:R-:W-:-:S06]  /*0180*/  UMOV UR4, URZ ;  /* 0x000000ff00047c82 */ /* 0x01afcc0008000000 */
.L_x_7:
[----:B------:R-:W-:Y:S02]  /*0190*/  LOP3.LUT R11, R7, 0xff, RZ, 0xc0, !PT ;  /* 0x000000ff070b7812 */ /* 0x000fe400078ec0ff */
[--C-:B------:R-:W-:Y:S02]  /*01a0*/  SHF.R.U32.HI R2, RZ, 0x8, R7.reuse ;  /* 0x00000008ff027819 */ /* 0x100fe40000011607 */
[----:B------:R-:W-:Y:S01]  /*01b0*/  SHF.R.U32.HI R13, RZ, 0x18, R7 ;  /* 0x00000018ff0d7819 */ /* 0x000fe20000011607 */
[----:B------:R-:W-:Y:S01]  /*01c0*/  IMAD R3, R11, -0x3d4d51c3, R10 ;  /* 0xc2b2ae3d0b037824 */ /* 0x000fe200078e020a */
[----:B------:R-:W-:-:S03]  /*01d0*/  LOP3.LUT R2, R2, 0xff, RZ, 0xc0, !PT ;  /* 0x000000ff02027812 */ /* 0x000fc600078ec0ff */
[----:B------:R-:W-:Y:S01]  /*01e0*/  IMAD R13, R13, -0x3d4d51c3, RZ ;  /* 0xc2b2ae3d0d0d7824 */ /* 0x000fe200078e02ff */
[----:B------:R-:W-:Y:S01]  /*01f0*/  SHF.L.W.U32.HI R3, R3, 0x11, R3 ;  /* 0x0000001103037819 */ /* 0x000fe20000010e03 */
[----:B------:R-:W-:Y:S01]  /*0200*/  IMAD R6, R2, -0x3d4d51c3, RZ ;  /* 0xc2b2ae3d02067824 */ /* 0x000fe200078e02ff */
[----:B------:R-:W-:-:S03]  /*0210*/  SHF.R.U32.HI R2, RZ, 0x10, R7 ;  /* 0x00000010ff027819 */ /* 0x000fc60000011607 */
[----:B------:R-:W-:Y:S01]  /*0220*/  IMAD R3, R3, 0x27d4eb2f, R6 ;  /* 0x27d4eb2f03037824 */ /* 0x000fe200078e0206 */
[----:B------:R-:W-:-:S04]  /*0230*/  LOP3.LUT R2, R2, 0xff, RZ, 0xc0, !PT ;  /* 0x000000ff02027812 */ /* 0x000fc800078ec0ff */
[----:B------:R-:W-:Y:S01]  /*0240*/  SHF.L.W.U32.HI R3, R3, 0x11, R3 ;  /* 0x0000001103037819 */ /* 0x000fe20000010e03 */
[----:B------:R-:W-:-:S04]  /*0250*/  IMAD R12, R2, -0x3d4d51c3, RZ ;  /* 0xc2b2ae3d020c7824 */ /* 0x000fc800078e02ff */
[----:B------:R-:W-:-:S05]  /*0260*/  IMAD R3, R3, 0x27d4eb2f, R12 ;  /* 0x27d4eb2f03037824 */ /* 0x000fca00078e020c */
[----:B------:R-:W-:-:S05]  /*0270*/  SHF.L.W.U32.HI R2, R3, 0x11, R3 ;  /* 0x0000001103027819 */ /* 0x000fca0000010e03 */
[----:B------:R-:W-:-:S05]  /*0280*/  IMAD R2, R2, 0x27d4eb2f, R13 ;  /* 0x27d4eb2f02027824 */ /* 0x000fca00078e020d */
[----:B------:R-:W-:-:S05]  /*0290*/  SHF.L.W.U32.HI R2, R2, 0x11, R2 ;  /* 0x0000001102027819 */ /* 0x000fca0000010e02 */
[----:B------:R-:W-:-:S05]  /*02a0*/  IMAD R2, R2, 0x27d4eb2f, RZ ;  /* 0x27d4eb2f02027824 */ /* 0x000fca00078e02ff */
[----:B------:R-:W-:-:S04]  /*02b0*/  SHF.R.U32.HI R3, RZ, 0xf, R2 ;  /* 0x0000000fff037819 */ /* 0x000fc80000011602 */
[----:B------:R-:W-:-:S05]  /*02c0*/  LOP3.LUT R3, R3, R2, RZ, 0x3c, !PT ;  /* 0x0000000203037212 */ /* 0x000fca00078e3cff */
[----:B------:R-:W-:-:S05]  /*02d0*/  IMAD R3, R3, -0x7a143589, RZ ;  /* 0x85ebca7703037824 */ /* 0x000fca00078e02ff */
[----:B------:R-:W-:-:S04]  /*02e0*/  SHF.R.U32.HI R2, RZ, 0xd, R3 ;  /* 0x0000000dff027819 */ /* 0x000fc80000011603 */
[----:B------:R-:W-:-:S05]  /*02f0*/  LOP3.LUT R2, R2, R3, RZ, 0x3c, !PT ;  /* 0x0000000302027212 */ /* 0x000fca00078e3cff */
[----:B------:R-:W-:-:S05]  /*0300*/  IMAD R2, R2, -0x3d4d51c3, RZ ;  /* 0xc2b2ae3d02027824 */ /* 0x000fca00078e02ff */
[----:B------:R-:W-:-:S04]  /*0310*/  SHF.R.U32.HI R3, RZ, 0x10, R2 ;  /* 0x00000010ff037819 */ /* 0x000fc80000011602 */
[----:B------:R-:W-:-:S05]  /*0320*/  LOP3.LUT R3, R3, R2, RZ, 0x3c, !PT ;  /* 0x0000000203037212 */ /* 0x000fca00078e3cff */
[----:B------:R-:W-:-:S04]  /*0330*/  IMAD.HI.U32 R2, R0, R3, RZ ;  /* 0x0000000300027227 */ /* 0x000fc800078e00ff */
[----:B------:R-:W-:-:S04]  /*0340*/  IMAD.MOV R2, RZ, RZ, -R2 ;  /* 0x000000ffff027224 */ /* 0x000fc800078e0a02 */
[----:B------:R-:W-:-:S05]  /*0350*/  IMAD R2, R2, UR5, R3 ;  /* 0x0000000502027c24 */ /* 0x000fca000f8e0203 */
[----:B------:R-:W-:-:S13]  /*0360*/  ISETP.GE.U32.AND P1, PT, R2, UR5, PT ;  /* 0x0000000502007c0c */ /* 0x000fda000bf26070 */
[----:B------:R-:W-:-:S05]  /*0370*/  @P1 VIADD R2, R2, -UR5 ;  /* 0x8000000502021c36 */ /* 0x000fca0008000000 */
[----:B------:R-:W-:-:S13]  /*0380*/  ISETP.GE.U32.AND P1, PT, R2, UR5, PT ;  /* 0x0000000502007c0c */ /* 0x000fda000bf26070 */
[----:B------:R-:W-:-:S05]  /*0390*/  @P1 VIADD R2, R2, -UR5 ;  /* 0x8000000502021c36 */ /* 0x000fca0008000000 */
[----:B------:R-:W-:-:S05]  /*03a0*/  SEL R15, R9, R2, !P0 ;  /* 0x00000002090f7207 */ /* 0x000fca0004000000 */
[----:B------:R-:W-:-:S05]  /*03b0*/  IMAD.WIDE R2, R15, 0x4, R4 ;  /* 0x000000040f027825 */ /* 0x000fca00078e0204 */
[----:B------:R-:W2:Y:S01]  /*03c0*/  LDG.E R14, desc[UR6][R2.64] ;  /* 0x00000006020e7981 */ /* 0x000ea2000c1e1900 */
[----:B------:R-:W-:-:S05]  /*03d0*/  IMAD R11, R11, -0x3d4d51c3, R8 ;  /* 0xc2b2ae3d0b0b7824 */ /* 0x000fca00078e0208 */
[----:B------:R-:W-:-:S05]  /*03e0*/  SHF.L.W.U32.HI R11, R11, 0x11, R11 ;  /* 0x000000110b0b7819 */ /* 0x000fca0000010e0b */
[----:B------:R-:W-:Y:S01]  /*03f0*/  IMAD R11, R11, 0x27d4eb2f, R6 ;  /* 0x27d4eb2f0b0b7824 */ /* 0x000fe200078e0206 */
[----:B--2---:R-:W-:-:S13]  /*0400*/  ISETP.NE.AND P1, PT, R14, R7, PT ;  /* 0x000000070e00720c */ /* 0x004fda0003f25270 */
[----:B------:R-:W-:Y:S05]  /*0410*/  @!P1 EXIT ;  /* 0x000000000000994d */ /* 0x000fea0003800000 */
[----:B------:R-:W-:Y:S01]  /*0420*/  SHF.L.W.U32.HI R11, R11, 0x11, R11 ;  /* 0x000000110b0b7819 */ /* 0x000fe20000010e0b */
[----:B------:R-:W0:Y:S04]  /*0430*/  I2F.U32.RP R16, UR8 ;  /* 0x0000000800107d06 */ /* 0x000e280008209000 */
[----:B------:R-:W-:-:S05]  /*0440*/  IMAD R11, R11, 0x27d4eb2f, R12 ;  /* 0x27d4eb2f0b0b7824 */ /* 0x000fca00078e020c */
[----:B------:R-:W-:-:S05]  /*0450*/  SHF.L.W.U32.HI R6, R11, 0x11, R11 ;  /* 0x000000110b067819 */ /* 0x000fca0000010e0b */
[----:B------:R-:W-:Y:S01]  /*0460*/  IMAD R6, R6, 0x27d4eb2f, R13 ;  /* 0x27d4eb2f06067824 */ /* 0x000fe200078e020d */
[----:B0-----:R-:W0:Y:S04]  /*0470*/  MUFU.RCP R16, R16 ;  /* 0x0000001000107308 */ /* 0x001e280000001000 */
[----:B------:R-:W-:-:S05]  /*0480*/  SHF.L.W.U32.HI R6, R6, 0x11, R6 ;  /* 0x0000001106067819 */ /* 0x000fca0000010e06 */
[----:B------:R-:W-:-:S05]  /*0490*/  IMAD R6, R6, 0x27d4eb2f, RZ ;  /* 0x27d4eb2f06067824 */ /* 0x000fca00078e02ff */
[----:B------:R-:W-:Y:S01]  /*04a0*/  SHF.R.U32.HI R11, RZ, 0xf, R6 ;  /* 0x0000000fff0b7819 */ /* 0x000fe20000011606 */
[----:B0-----:R-:W-:-:S03]  /*04b0*/  VIADD R12, R16, 0xffffffe ;  /* 0x0ffffffe100c7836 */ /* 0x001fc60000000000 */
[----:B------:R-:W-:Y:S02]  /*04c0*/  LOP3.LUT R11, R11, R6, RZ, 0x3c, !PT ;  /* 0x000000060b0b7212 */ /* 0x000fe400078e3cff */
[----:B------:R-:W-:Y:S01]  /*04d0*/  LOP3.LUT R16, RZ, UR8, RZ, 0x33, !PT ;  /* 0x00000008ff107c12 */ /* 0x000fe2000f8e33ff */
[----:B------:R0:W1:Y:S02]  /*04e0*/  F2I.FTZ.U32.TRUNC.NTZ R13, R12 ;  /* 0x0000000c000d7305 */ /* 0x000064000021f000 */
[----:B------:R-:W-:-:S05]  /*04f0*/  IMAD R11, R11, -0x7a143589, RZ ;  /* 0x85ebca770b0b7824 */ /* 0x000fca00078e02ff */
[----:B------:R-:W-:Y:S01]  /*0500*/  SHF.R.U32.HI R6, RZ, 0xd, R11 ;  /* 0x0000000dff067819 */ /* 0x000fe2000001160b */
[----:B0-----:R-:W-:-:S03]  /*0510*/  IMAD.MOV.U32 R12, RZ, RZ, RZ ;  /* 0x000000ffff0c7224 */ /* 0x001fc600078e00ff */
[----:B------:R-:W-:Y:S01]  /*0520*/  LOP3.LUT R6, R6, R11, RZ, 0x3c, !PT ;  /* 0x0000000b06067212 */ /* 0x000fe200078e3cff */
[----:B-1----:R-:W-:-:S04]  /*0530*/  IMAD.MOV R11, RZ, RZ, -R13 ;  /* 0x000000ffff0b7224 */ /* 0x002fc800078e0a0d */
[----:B------:R-:W-:Y:S02]  /*0540*/  IMAD R6, R6, -0x3d4d51c3, RZ ;  /* 0xc2b2ae3d06067824 */ /* 0x000fe400078e02ff */
[----:B------:R-:W-:-:S03]  /*0550*/  IMAD R11, R11, UR8, RZ ;  /* 0x000000080b0b7c24 */ /* 0x000fc6000f8e02ff */
[----:B------:R-:W-:Y:S01]  /*0560*/  SHF.R.U32.HI R19, RZ, 0x10, R6 ;  /* 0x00000010ff137819 */ /* 0x000fe20000011606 */
[----:B------:R-:W-:-:S03]  /*0570*/  IMAD.HI.U32 R11, R13, R11, R12 ;  /* 0x0000000b0d0b7227 */ /* 0x000fc600078e000c */
[----:B------:R-:W-:-:S05]  /*0580*/  LOP3.LUT R19, R19, R6, RZ, 0x3c, !PT ;  /* 0x0000000613137212 */ /* 0x000fca00078e3cff */
[----:B------:R-:W-:-:S04]  /*0590*/  IMAD.HI.U32 R6, R11, R19, RZ ;  /* 0x000000130b067227 */ /* 0x000fc800078e00ff */
[----:B------:R-:W-:-:S04]  /*05a0*/  IMAD.MOV R6, RZ, RZ, -R6 ;  /* 0x000000ffff067224 */ /* 0x000fc800078e0a06 */
[----:B------:R-:W-:-:S05]  /*05b0*/  IMAD R13, R6, UR8, R19 ;  /* 0x00000008060d7c24 */ /* 0x000fca000f8e0213 */
[----:B------:R-:W-:-:S13]  /*05c0*/  ISETP.GE.U32.AND P1, PT, R13, UR8, PT ;  /* 0x000000080d007c0c */ /* 0x000fda000bf26070 */
[----:B------:R-:W-:Y:S01]  /*05d0*/  @P1 VIADD R13, R13, -UR8 ;  /* 0x800000080d0d1c36 */ /* 0x000fe20008000000 */
[----:B------:R-:W-:-:S04]  /*05e0*/  ISETP.NE.U32.AND P1, PT, RZ, UR8, PT ;  /* 0x00000008ff007c0c */ /* 0x000fc8000bf25070 */
[----:B------:R-:W-:-:S13]  /*05f0*/  ISETP.GE.U32.AND P2, PT, R13, UR8, PT ;  /* 0x000000080d007c0c */ /* 0x000fda000bf46070 */
[----:B------:R-:W-:-:S05]  /*0600*/  @P2 VIADD R13, R13, -UR8 ;  /* 0x800000080d0d2c36 */ /* 0x000fca0008000000 */
[----:B------:R-:W-:-:S05]  /*0610*/  SEL R13, R16, R13, !P1 ;  /* 0x0000000d100d7207 */ /* 0x000fca0004800000 */
[----:B------:R-:W-:-:S05]  /*0620*/  IMAD.WIDE R12, R13, 0x4, R4 ;  /* 0x000000040d0c7825 */ /* 0x000fca00078e0204 */
[----:B------:R-:W2:Y:S02]  /*0630*/  LDG.E R6, desc[UR6][R12.64] ;  /* 0x000000060c067981 */ /* 0x000ea4000c1e1900 */
[----:B--2---:R-:W-:-:S13]  /*0640*/  ISETP.NE.AND P2, PT, R6, R7, PT ;  /* 0x000000070600720c */ /* 0x004fda0003f45270 */
[----:B------:R-:W-:Y:S05]  /*0650*/  @!P2 EXIT ;  /* 0x000000000000a94d */ /* 0x000fea0003800000 */
[----:B------:R-:W-:Y:S01]  /*0660*/  ISETP.NE.AND P2, PT, R17, 0x1, PT ;  /* 0x000000011100780c */ /* 0x000fe20003f45270 */
[----:B------:R-:W-:Y:S04]  /*0670*/  BSSY.RECONVERGENT B0, `(.L_x_1) ;  /* 0x0000017000007945 */ /* 0x000fe80003800200 */
[----:B------:R-:W-:Y:S08]  /*0680*/  BSSY.RELIABLE B1, `(.L_x_2) ;  /* 0x0000011000017945 */ /* 0x000ff00003800100 */
[----:B------:R-:W-:Y:S05]  /*0690*/  @!P2 BRA `(.L_x_3) ;  /* 0x000000000030a947 */ /* 0x000fea0003800000 */
[----:B------:R-:W-:Y:S01]  /*06a0*/  ISETP.NE.AND P2, PT, R14, -0x1, PT ;  /* 0xffffffff0e00780c */ /* 0x000fe20003f45270 */
[----:B------:R-:W-:-:S12]  /*06b0*/  BSSY.RECONVERGENT B2, `(.L_x_4) ;  /* 0x0000006000027945 */ /* 0x000fd80003800200 */
[----:B------:R-:W-:Y:S05]  /*06c0*/  @P2 BRA `(.L_x_5) ;  /* 0x0000000000102947 */ /* 0x000fea0003800000 */
[----:B------:R-:W-:-:S06]  /*06d0*/  IMAD.MOV.U32 R6, RZ, RZ, -0x1 ;  /* 0xffffffffff067424 */ /* 0x000fcc00078e00ff */
[----:B------:R-:W2:Y:S02]  /*06e0*/  ATOMG.E.CAS.STRONG.GPU PT, R6, [R2], R6, R7 ;  /* 0x00000006020673a9 */ /* 0x000ea400001ee107 */
[----:B--2---:R-:W-:-:S13]  /*06f0*/  ISETP.NE.AND P2, PT, R6, -0x1, PT ;  /* 0xffffffff0600780c */ /* 0x004fda0003f45270 */
[----:B------:R-:W-:Y:S05]  /*0700*/  @!P2 EXIT ;  /* 0x000000000000a94d */ /* 0x000fea0003800000 */
.L_x_5:
[----:B------:R-:W-:Y:S05]  /*0710*/  BSYNC.RECONVERGENT B2 ;  /* 0x0000000000027941 */ /* 0x000fea0003800200 */
.L_x_4:
[----:B------:R-:W-:-:S13]  /*0720*/  ISETP.NE.AND P2, PT, R17, 0x2, PT ;  /* 0x000000021100780c */ /* 0x000fda0003f45270 */
[----:B------:R-:W-:Y:S05]  /*0730*/  @!P2 BREAK.RELIABLE B1 ;  /* 0x000000000001a942 */ /* 0x000fea0003800100 */
[----:B------:R-:W-:Y:S05]  /*0740*/  @!P2 BRA `(.L_x_6) ;  /* 0x000000000024a947 */ /* 0x000fea0003800000 */
[----:B------:R0:W5:Y:S02]  /*0750*/  LDG.E R6, desc[UR6][R12.64] ;  /* 0x000000060c067981 */ /* 0x000164000c1e1900 */
.L_x_3:
[----:B-----5:R-:W-:-:S13]  /*0760*/  ISETP.NE.AND P2, PT, R6, -0x1, PT ;  /* 0xffffffff0600780c */ /* 0x020fda0003f45270 */
[----:B------:R-:W-:Y:S05]  /*0770*/  @P2 BREAK.RELIABLE B1 ;  /* 0x0000000000012942 */ /* 0x000fea0003800100 */
[----:B------:R-:W-:Y:S05]  /*0780*/  @P2 BRA `(.L_x_6) ;  /* 0x0000000000142947 */ /* 0x000fea0003800000 */
[----:B------:R-:W-:Y:S05]  /*0790*/  BSYNC.RELIABLE B1 ;  /* 0x0000000000017941 */ /* 0x000fea0003800100 */
.L_x_2:
[----:B------:R-:W-:-:S05]  /*07a0*/  IMAD.MOV.U32 R6, RZ, RZ, -0x1 ;  /* 0xffffffffff067424 */ /* 0x000fca00078e00ff */
[----:B0-----:R-:W2:Y:S02]  /*07b0*/  ATOMG.E.CAS.STRONG.GPU PT, R12, [R12], R6, R7 ;  /* 0x000000060c0c73a9 */ /* 0x001ea400001ee107 */
[----:B--2---:R-:W-:-:S13]  /*07c0*/  ISETP.NE.AND P2, PT, R12, -0x1, PT ;  /* 0xffffffff0c00780c */ /* 0x004fda0003f45270 */
[----:B------:R-:W-:Y:S05]  /*07d0*/  @!P2 EXIT ;  /* 0x000000000000a94d */ /* 0x000fea0003800000 */
.L_x_6:
[----:B------:R-:W-:Y:S05]  /*07e0*/  BSYNC.RECONVERGENT B0 ;  /* 0x0000000000007941 */ /* 0x000fea0003800200 */
.L_x_1:
[----:B------:R-:W-:Y:S05]  /*07f0*/  WARPSYNC.ALL ;  /* 0x0000000000007948 */ /* 0x000fea0003800000 */
[----:B------:R-:W0:Y:S01]  /*0800*/  ATOMG.E.EXCH.STRONG.GPU PT, R7, desc[UR6][R2.64], R7 ;  /* 0x80000007020779a8 */ /* 0x000e22000c1ef106 */
[----:B------:R-:W-:-:S04]  /*0810*/  UIADD3 UR4, UPT, UPT, UR4, 0x1, URZ ;  /* 0x0000000104047890 */ /* 0x000fc8000fffe0ff */
[----:B------:R-:W-:Y:S01]  /*0820*/  UISETP.NE.AND UP0, UPT, UR4, 0x64, UPT ;  /* 0x000000640400788c */ /* 0x000fe2000bf05270 */
[----:B0-----:R-:W-:Y:S02]  /*0830*/  LOP3.LUT R13, R7, 0xff, RZ, 0xc0, !PT ;  /* 0x000000ff070d7812 */ /* 0x001fe400078ec0ff */
[--C-:B------:R-:W-:Y:S02]  /*0840*/  SHF.R.U32.HI R6, RZ, 0x8, R7.reuse ;  /* 0x00000008ff067819 */ /* 0x100fe40000011607 */
[----:B------:R-:W-:Y:S01]  /*0850*/  SHF.R.U32.HI R2, RZ, 0x18, R7 ;  /* 0x00000018ff027819 */ /* 0x000fe20000011607 */
[----:B------:R-:W-:Y:S01]  /*0860*/  IMAD R13, R13, -0x3d4d51c3, R8 ;  /* 0xc2b2ae3d0d0d7824 */ /* 0x000fe200078e0208 */
[----:B------:R-:W-:-:S04]  /*0870*/  LOP3.LUT R6, R6, 0xff, RZ, 0xc0, !PT ;  /* 0x000000ff06067812 */ /* 0x000fc800078ec0ff */
[----:B------:R-:W-:-:S05]  /*0880*/  SHF.L.W.U32.HI R13, R13, 0x11, R13 ;  /* 0x000000110d0d7819 */ /* 0x000fca0000010e0d */
[----:B------:R-:W-:-:S04]  /*0890*/  IMAD R13, R13, 0x27d4eb2f, RZ ;  /* 0x27d4eb2f0d0d7824 */ /* 0x000fc800078e02ff */
[----:B------:R-:W-:Y:S01]  /*08a0*/  IMAD R13, R6, -0x3d4d51c3, R13 ;  /* 0xc2b2ae3d060d7824 */ /* 0x000fe200078e020d */
[----:B------:R-:W-:-:S04]  /*08b0*/  SHF.R.U32.HI R6, RZ, 0x10, R7 ;  /* 0x00000010ff067819 */ /* 0x000fc80000011607 */
[----:B------:R-:W-:Y:S02]  /*08c0*/  SHF.L.W.U32.HI R13, R13, 0x11, R13 ;  /* 0x000000110d0d7819 */ /* 0x000fe40000010e0d */
[----:B------:R-:W-:-:S03]  /*08d0*/  LOP3.LUT R6, R6, 0xff, RZ, 0xc0, !PT ;  /* 0x000000ff06067812 */ /* 0x000fc600078ec0ff */
[----:B------:R-:W-:-:S04]  /*08e0*/  IMAD R13, R13, 0x27d4eb2f, RZ ;  /* 0x27d4eb2f0d0d7824 */ /* 0x000fc800078e02ff */
[----:B------:R-:W-:-:S05]  /*08f0*/  IMAD R6, R6, -0x3d4d51c3, R13 ;  /* 0xc2b2ae3d06067824 */ /* 0x000fca00078e020d */
[----:B------:R-:W-:-:S05]  /*0900*/  SHF.L.W.U32.HI R6, R6, 0x11, R6 ;  /* 0x0000001106067819 */ /* 0x000fca0000010e06 */
[----:B------:R-:W-:-:S04]  /*0910*/  IMAD R3, R6, 0x27d4eb2f, RZ ;  /* 0x27d4eb2f06037824 */ /* 0x000fc800078e02ff */
[----:B------:R-:W-:-:S05]  /*0920*/  IMAD R2, R2, -0x3d4d51c3, R3 ;  /* 0xc2b2ae3d02027824 */ /* 0x000fca00078e0203 */
        /* <DEDUP_REMOVED lines=12> */
[----:B------:R-:W-:Y:S02]  /*09f0*/  IMAD R3, R11, UR8, R2 ;  /* 0x000000080b037c24 */ /* 0x000fe4000f8e0202 */
[----:B------:R-:W-:-:S03]  /*0a00*/  IMAD.MOV.U32 R11, RZ, RZ, 0x1 ;  /* 0x00000001ff0b7424 */ /* 0x000fc600078e00ff */
[----:B------:R-:W-:-:S13]  /*0a10*/  ISETP.GE.U32.AND P2, PT, R3, UR8, PT ;  /* 0x0000000803007c0c */ /* 0x000fda000bf46070 */
[----:B------:R-:W-:-:S05]  /*0a20*/  @P2 VIADD R3, R3, -UR8 ;  /* 0x8000000803032c36 */ /* 0x000fca0008000000 */
[----:B------:R-:W-:-:S13]  /*0a30*/  ISETP.GE.U32.AND P2, PT, R3, UR8, PT ;  /* 0x0000000803007c0c */ /* 0x000fda000bf46070 */
[----:B------:R-:W-:-:S05]  /*0a40*/  @P2 VIADD R3, R3, -UR8 ;  /* 0x8000000803032c36 */ /* 0x000fca0008000000 */
[----:B------:R-:W-:-:S04]  /*0a50*/  SEL R16, R16, R3, !P1 ;  /* 0x0000000310107207 */ /* 0x000fc80004800000 */
[----:B------:R-:W-:-:S04]  /*0a60*/  ISETP.NE.AND P1, PT, R16, R15, PT ;  /* 0x0000000f1000720c */ /* 0x000fc80003f25270 */
[----:B------:R-:W-:Y:S01]  /*0a70*/  SEL R17, R11, 0x2, P1 ;  /* 0x000000020b117807 */ /* 0x000fe20000800000 */
[----:B------:R-:W-:Y:S08]  /*0a80*/  BRA.U UP0, `(.L_x_7) ;  /* 0xfffffff500c07547 */ /* 0x000ff0000b83ffff */
[----:B------:R-:W0:Y:S02]  /*0a90*/  LDC.64 R2, c[0x0][0x3a0] ;  /* 0x0000e800ff027b82 */ /* 0x000e240000000a00 */
[----:B0-----:R-:W-:Y:S01]  /*0aa0*/  STG.E desc[UR6][R2.64], R11 ;  /* 0x0000000b02007986 */ /* 0x001fe2000c101906 */
[----:B------:R-:W-:Y:S05]  /*0ab0*/  EXIT ;  /* 0x000000000000794d */ /* 0x000fea0003800000 */
.L_x_8:
        /* <DEDUP_REMOVED lines=12> */
.L_x_10:


//--------------------- .nv.shared.reserved.0     --------------------------
	.section	.nv.shared.reserved.0,"aw",@nobits
	.weak		__nv_reservedSMEM_offset_0_alias
	.size		__nv_reservedSMEM_offset_0_alias, 0, 64
	.other		__nv_reservedSMEM_offset_0_alias,@"STO_CUDA_RESERVED_SHARED STV_DEFAULT"
__nv_reservedSMEM_offset_0_alias:
	.zero		0
	.zero		64


//--------------------- .nv.constant0._Z10lookupItemP14hashTableEntryi8HashFuncS1_Pi --------------------------
	.section	.nv.constant0._Z10lookupItemP14hashTableEntryi8HashFuncS1_Pi,"a",@progbits
	.sectionflags	@""
	.align	4
.nv.constant0._Z10lookupItemP14hashTableEntryi8HashFuncS1_Pi:
	.zero		936


//--------------------- .nv.constant0._Z10insertItemP14hashTableEntryi8HashFuncS1_Pi --------------------------
	.section	.nv.constant0._Z10insertItemP14hashTableEntryi8HashFuncS1_Pi,"a",@progbits
	.sectionflags	@""
	.align	4
.nv.constant0._Z10insertItemP14hashTableEntryi8HashFuncS1_Pi:
	.zero		936


//--------------------- SYMBOLS --------------------------

	.type		.nv.reservedSmem.offset0,@object
	.size		.nv.reservedSmem.offset0,0x4
